//
// Generated by NVIDIA NVVM Compiler
//
// Compiler Build ID: CL-36424714
// Cuda compilation tools, release 13.0, V13.0.88
// Based on NVVM 20.0.0
//

.version 9.0
.target sm_100
.address_size 64

	// .globl	_Z11conway_stepPhS_m

.visible .entry _Z11conway_stepPhS_m(
	.param .u64 .ptr .align 1 _Z11conway_stepPhS_m_param_0,
	.param .u64 .ptr .align 1 _Z11conway_stepPhS_m_param_1,
	.param .u64 _Z11conway_stepPhS_m_param_2
)
{
	.reg .pred 	%p<10>;
	.reg .b16 	%rs<60>;
	.reg .b32 	%r<65>;
	.reg .b64 	%rd<133>;

	ld.param.u64 	%rd31, [_Z11conway_stepPhS_m_param_2];
	mov.u32 	%r3, %ntid.z;
	mov.u32 	%r4, %ctaid.z;
	mov.u32 	%r5, %tid.z;
	mad.lo.s32 	%r6, %r3, %r4, %r5;
	mov.u32 	%r7, %ntid.y;
	mov.u32 	%r8, %ctaid.y;
	mov.u32 	%r9, %tid.y;
	mad.lo.s32 	%r1, %r7, %r8, %r9;
	mov.u32 	%r10, %ntid.x;
	mov.u32 	%r11, %ctaid.x;
	mov.u32 	%r12, %tid.x;
	mad.lo.s32 	%r2, %r10, %r11, %r12;
	cvt.u64.u32 	%rd1, %r6;
	add.s64 	%rd32, %rd1, %rd31;
	add.s64 	%rd2, %rd32, -1;
	or.b64  	%rd33, %rd2, %rd31;
	and.b64  	%rd34, %rd33, -4294967296;
	setp.ne.s64 	%p1, %rd34, 0;
	@%p1 bra 	$L__BB0_2;
	cvt.u32.u64 	%r13, %rd31;
	cvt.u32.u64 	%r14, %rd2;
	rem.u32 	%r15, %r14, %r13;
	cvt.u64.u32 	%rd127, %r15;
	bra.uni 	$L__BB0_3;
$L__BB0_2:
	rem.u64 	%rd127, %rd2, %rd31;
$L__BB0_3:
	cvt.u32.u64 	%r16, %rd1;
	mul.lo.s64 	%rd6, %rd31, %rd31;
	add.s32 	%r17, %r16, 1;
	cvt.u64.u32 	%rd7, %r17;
	and.b64  	%rd35, %rd31, -4294967296;
	setp.ne.s64 	%p2, %rd35, 0;
	@%p2 bra 	$L__BB0_5;
	cvt.u32.u64 	%r18, %rd31;
	cvt.u32.u64 	%r19, %rd7;
	rem.u32 	%r20, %r19, %r18;
	cvt.u64.u32 	%rd128, %r20;
	bra.uni 	$L__BB0_6;
$L__BB0_5:
	rem.u64 	%rd128, %rd7, %rd31;
$L__BB0_6:
	mul.lo.s64 	%rd11, %rd6, %rd128;
	cvt.u64.u32 	%rd36, %r1;
	add.s64 	%rd37, %rd36, %rd31;
	add.s64 	%rd12, %rd37, -1;
	or.b64  	%rd38, %rd12, %rd31;
	and.b64  	%rd39, %rd38, -4294967296;
	setp.ne.s64 	%p3, %rd39, 0;
	@%p3 bra 	$L__BB0_8;
	cvt.u32.u64 	%r21, %rd31;
	cvt.u32.u64 	%r22, %rd12;
	rem.u32 	%r23, %r22, %r21;
	cvt.u64.u32 	%rd129, %r23;
	bra.uni 	$L__BB0_9;
$L__BB0_8:
	rem.u64 	%rd129, %rd12, %rd31;
$L__BB0_9:
	add.s32 	%r24, %r1, 1;
	cvt.u64.u32 	%rd16, %r24;
	setp.ne.s64 	%p4, %rd35, 0;
	@%p4 bra 	$L__BB0_11;
	cvt.u32.u64 	%r25, %rd31;
	cvt.u32.u64 	%r26, %rd16;
	rem.u32 	%r27, %r26, %r25;
	cvt.u64.u32 	%rd130, %r27;
	bra.uni 	$L__BB0_12;
$L__BB0_11:
	rem.u64 	%rd130, %rd16, %rd31;
$L__BB0_12:
	cvt.s64.s32 	%rd41, %r2;
	add.s64 	%rd42, %rd41, %rd31;
	add.s64 	%rd20, %rd42, -1;
	or.b64  	%rd43, %rd20, %rd31;
	and.b64  	%rd44, %rd43, -4294967296;
	setp.ne.s64 	%p5, %rd44, 0;
	@%p5 bra 	$L__BB0_14;
	cvt.u32.u64 	%r28, %rd31;
	cvt.u32.u64 	%r29, %rd20;
	rem.u32 	%r30, %r29, %r28;
	cvt.u64.u32 	%rd131, %r30;
	bra.uni 	$L__BB0_15;
$L__BB0_14:
	rem.u64 	%rd131, %rd20, %rd31;
$L__BB0_15:
	add.s32 	%r31, %r2, 1;
	cvt.s64.s32 	%rd24, %r31;
	or.b64  	%rd45, %rd24, %rd31;
	and.b64  	%rd46, %rd45, -4294967296;
	setp.ne.s64 	%p6, %rd46, 0;
	@%p6 bra 	$L__BB0_17;
	cvt.u32.u64 	%r32, %rd31;
	cvt.u32.u64 	%r33, %rd24;
	rem.u32 	%r34, %r33, %r32;
	cvt.u64.u32 	%rd132, %r34;
	bra.uni 	$L__BB0_18;
$L__BB0_17:
	rem.u64 	%rd132, %rd24, %rd31;
$L__BB0_18:
	ld.param.u64 	%rd126, [_Z11conway_stepPhS_m_param_1];
	ld.param.u64 	%rd125, [_Z11conway_stepPhS_m_param_0];
	cvt.u32.u64 	%r35, %rd131;
	mul.lo.s64 	%rd47, %rd130, %rd31;
	cvt.u32.u64 	%r36, %rd47;
	mul.lo.s64 	%rd48, %rd129, %rd31;
	cvt.u32.u64 	%r37, %rd48;
	cvt.u32.u64 	%r38, %rd31;
	mul.lo.s32 	%r39, %r1, %r38;
	cvt.u32.u64 	%r40, %rd11;
	mul.lo.s64 	%rd49, %rd6, %rd127;
	cvt.u32.u64 	%r41, %rd49;
	mul.lo.s64 	%rd50, %rd6, %rd1;
	cvt.u32.u64 	%r42, %rd50;
	cvta.to.global.u64 	%rd51, %rd125;
	cvt.u32.u64 	%r43, %rd132;
	add.s32 	%r44, %r39, %r42;
	add.s32 	%r45, %r44, %r2;
	cvt.s64.s32 	%rd52, %r45;
	add.s64 	%rd53, %rd51, %rd52;
	ld.global.u8 	%rs2, [%rd53];
	cvta.to.global.u64 	%rd54, %rd126;
	add.s64 	%rd28, %rd54, %rd52;
	add.s64 	%rd55, %rd48, %rd49;
	add.s64 	%rd56, %rd55, %rd131;
	cvt.s64.s32 	%rd57, %rd56;
	add.s64 	%rd58, %rd51, %rd57;
	ld.global.u8 	%rs3, [%rd58];
	add.s32 	%r46, %r2, %r41;
	add.s32 	%r47, %r46, %r37;
	cvt.s64.s32 	%rd59, %r47;
	add.s64 	%rd60, %rd51, %rd59;
	ld.global.u8 	%rs4, [%rd60];
	add.s16 	%rs5, %rs4, %rs3;
	add.s64 	%rd61, %rd132, %rd55;
	cvt.s64.s32 	%rd62, %rd61;
	add.s64 	%rd63, %rd51, %rd62;
	ld.global.u8 	%rs6, [%rd63];
	add.s16 	%rs7, %rs5, %rs6;
	add.s32 	%r48, %r39, %r41;
	add.s32 	%r49, %r48, %r35;
	cvt.s64.s32 	%rd64, %r49;
	add.s64 	%rd65, %rd51, %rd64;
	ld.global.u8 	%rs8, [%rd65];
	add.s16 	%rs9, %rs7, %rs8;
	add.s32 	%r50, %r46, %r39;
	cvt.s64.s32 	%rd66, %r50;
	add.s64 	%rd67, %rd51, %rd66;
	ld.global.u8 	%rs10, [%rd67];
	add.s16 	%rs11, %rs9, %rs10;
	add.s32 	%r51, %r48, %r43;
	cvt.s64.s32 	%rd68, %r51;
	add.s64 	%rd69, %rd51, %rd68;
	ld.global.u8 	%rs12, [%rd69];
	add.s16 	%rs13, %rs11, %rs12;
	add.s64 	%rd70, %rd47, %rd49;
	add.s64 	%rd71, %rd70, %rd131;
	cvt.s64.s32 	%rd72, %rd71;
	add.s64 	%rd73, %rd51, %rd72;
	ld.global.u8 	%rs14, [%rd73];
	add.s16 	%rs15, %rs13, %rs14;
	add.s32 	%r52, %r46, %r36;
	cvt.s64.s32 	%rd74, %r52;
	add.s64 	%rd75, %rd51, %rd74;
	ld.global.u8 	%rs16, [%rd75];
	add.s16 	%rs17, %rs15, %rs16;
	add.s64 	%rd76, %rd70, %rd132;
	cvt.s64.s32 	%rd77, %rd76;
	add.s64 	%rd78, %rd51, %rd77;
	ld.global.u8 	%rs18, [%rd78];
	add.s16 	%rs19, %rs17, %rs18;
	add.s64 	%rd79, %rd48, %rd50;
	add.s64 	%rd80, %rd79, %rd131;
	cvt.s64.s32 	%rd81, %rd80;
	add.s64 	%rd82, %rd51, %rd81;
	ld.global.u8 	%rs20, [%rd82];
	add.s16 	%rs21, %rs19, %rs20;
	add.s32 	%r53, %r2, %r42;
	add.s32 	%r54, %r53, %r37;
	cvt.s64.s32 	%rd83, %r54;
	add.s64 	%rd84, %rd51, %rd83;
	ld.global.u8 	%rs22, [%rd84];
	add.s16 	%rs23, %rs21, %rs22;
	add.s64 	%rd85, %rd132, %rd79;
	cvt.s64.s32 	%rd86, %rd85;
	add.s64 	%rd87, %rd51, %rd86;
	ld.global.u8 	%rs24, [%rd87];
	add.s16 	%rs25, %rs23, %rs24;
	add.s32 	%r55, %r44, %r35;
	cvt.s64.s32 	%rd88, %r55;
	add.s64 	%rd89, %rd51, %rd88;
	ld.global.u8 	%rs26, [%rd89];
	add.s16 	%rs27, %rs25, %rs26;
	add.s32 	%r56, %r44, %r43;
	cvt.s64.s32 	%rd90, %r56;
	add.s64 	%rd91, %rd51, %rd90;
	ld.global.u8 	%rs28, [%rd91];
	add.s16 	%rs29, %rs27, %rs28;
	add.s64 	%rd92, %rd47, %rd50;
	add.s64 	%rd93, %rd92, %rd131;
	cvt.s64.s32 	%rd94, %rd93;
	add.s64 	%rd95, %rd51, %rd94;
	ld.global.u8 	%rs30, [%rd95];
	add.s16 	%rs31, %rs29, %rs30;
	add.s32 	%r57, %r53, %r36;
	cvt.s64.s32 	%rd96, %r57;
	add.s64 	%rd97, %rd51, %rd96;
	ld.global.u8 	%rs32, [%rd97];
	add.s16 	%rs33, %rs31, %rs32;
	add.s64 	%rd98, %rd92, %rd132;
	cvt.s64.s32 	%rd99, %rd98;
	add.s64 	%rd100, %rd51, %rd99;
	ld.global.u8 	%rs34, [%rd100];
	add.s16 	%rs35, %rs33, %rs34;
	add.s64 	%rd101, %rd11, %rd48;
	add.s64 	%rd102, %rd101, %rd131;
	cvt.s64.s32 	%rd103, %rd102;
	add.s64 	%rd104, %rd51, %rd103;
	ld.global.u8 	%rs36, [%rd104];
	add.s16 	%rs37, %rs35, %rs36;
	add.s32 	%r58, %r2, %r40;
	add.s32 	%r59, %r58, %r37;
	cvt.s64.s32 	%rd105, %r59;
	add.s64 	%rd106, %rd51, %rd105;
	ld.global.u8 	%rs38, [%rd106];
	add.s16 	%rs39, %rs37, %rs38;
	add.s64 	%rd107, %rd132, %rd101;
	cvt.s64.s32 	%rd108, %rd107;
	add.s64 	%rd109, %rd51, %rd108;
	ld.global.u8 	%rs40, [%rd109];
	add.s16 	%rs41, %rs39, %rs40;
	add.s32 	%r60, %r39, %r40;
	add.s32 	%r61, %r60, %r35;
	cvt.s64.s32 	%rd110, %r61;
	add.s64 	%rd111, %rd51, %rd110;
	ld.global.u8 	%rs42, [%rd111];
	add.s16 	%rs43, %rs41, %rs42;
	add.s32 	%r62, %r60, %r2;
	cvt.s64.s32 	%rd112, %r62;
	add.s64 	%rd113, %rd51, %rd112;
	ld.global.u8 	%rs44, [%rd113];
	add.s16 	%rs45, %rs43, %rs44;
	add.s32 	%r63, %r60, %r43;
	cvt.s64.s32 	%rd114, %r63;
	add.s64 	%rd115, %rd51, %rd114;
	ld.global.u8 	%rs46, [%rd115];
	add.s16 	%rs47, %rs45, %rs46;
	add.s64 	%rd116, %rd47, %rd11;
	add.s64 	%rd117, %rd116, %rd131;
	cvt.s64.s32 	%rd118, %rd117;
	add.s64 	%rd119, %rd51, %rd118;
	ld.global.u8 	%rs48, [%rd119];
	add.s16 	%rs49, %rs47, %rs48;
	add.s32 	%r64, %r58, %r36;
	cvt.s64.s32 	%rd120, %r64;
	add.s64 	%rd121, %rd51, %rd120;
	ld.global.u8 	%rs50, [%rd121];
	add.s16 	%rs51, %rs49, %rs50;
	add.s64 	%rd122, %rd116, %rd132;
	cvt.s64.s32 	%rd123, %rd122;
	add.s64 	%rd124, %rd51, %rd123;
	ld.global.u8 	%rs52, [%rd124];
	add.s16 	%rs1, %rs51, %rs52;
	setp.ne.s16 	%p7, %rs2, 1;
	@%p7 bra 	$L__BB0_22;
	add.s16 	%rs56, %rs1, -8;
	and.b16  	%rs57, %rs56, 255;
	setp.gt.u16 	%p9, %rs57, 252;
	@%p9 bra 	$L__BB0_21;
	mov.b16 	%rs59, 0;
	st.global.u8 	[%rd28], %rs59;
	bra.uni 	$L__BB0_25;
$L__BB0_21:
	mov.b16 	%rs58, 1;
	st.global.u8 	[%rd28], %rs58;
	bra.uni 	$L__BB0_25;
$L__BB0_22:
	and.b16  	%rs53, %rs1, 255;
	setp.ne.s16 	%p8, %rs53, 6;
	@%p8 bra 	$L__BB0_24;
	mov.b16 	%rs55, 1;
	st.global.u8 	[%rd28], %rs55;
	bra.uni 	$L__BB0_25;
$L__BB0_24:
	mov.b16 	%rs54, 0;
	st.global.u8 	[%rd28], %rs54;
$L__BB0_25:
	ret;

}


// ===== COMPILED SASS (sm_100) =====

	.target	sm_100

	.elftype	@"ET_EXEC"


//--------------------- .note.nv.tkinfo           --------------------------
	.section	.note.nv.tkinfo,"",@"SHT_NOTE"
	.sectionflags	@"SHF_NOTE_NV_TKINFO"
	.tkinfo
        /*0018*/ 	.word	0x00000002
        /*0030*/ 	.string	""
        /*0030*/ 	.string	"ptxas"
        /*0030*/ 	.string	"Cuda compilation tools, release 13.0, V13.0.88"
        /*0030*/ 	.string	"Build cuda_13.0.r13.0/compiler.36424714_0"
        /*0030*/ 	.string	"-arch sm_100 -m 64 "



//--------------------- .note.nv.cuinfo           --------------------------
	.section	.note.nv.cuinfo,"",@"SHT_NOTE"
	.sectionflags	@"SHF_NOTE_NV_CUINFO"
        /*0018*/ 	.short	0x0002
        /*001a*/ 	.short	0x0064
        /*001c*/ 	.short	0x0082
	.zero		2


//--------------------- .nv.info                  --------------------------
	.section	.nv.info,"",@"SHT_CUDA_INFO"
	.align	4


	//----- nvinfo : EIATTR_REGCOUNT
	.align		4
        /*0000*/ 	.byte	0x04, 0x2f
        /*0002*/ 	.short	(.L_1 - .L_0)
	.align		4
.L_0:
        /*0004*/ 	.word	index@(_Z11conway_stepPhS_m)
        /*0008*/ 	.word	0x00000020


	//----- nvinfo : EIATTR_FRAME_SIZE
	.align		4
.L_1:
        /*000c*/ 	.byte	0x04, 0x11
        /*000e*/ 	.short	(.L_3 - .L_2)
	.align		4
.L_2:
        /*0010*/ 	.word	index@($__internal_0_$__cuda_sm20_rem_u64)
        /*0014*/ 	.word	0x00000000


	//----- nvinfo : EIATTR_FRAME_SIZE
	.align		4
.L_3:
        /*0018*/ 	.byte	0x04, 0x11
        /*001a*/ 	.short	(.L_5 - .L_4)
	.align		4
.L_4:
        /*001c*/ 	.word	index@(_Z11conway_stepPhS_m)
        /*0020*/ 	.word	0x00000000


	//----- nvinfo : EIATTR_MIN_STACK_SIZE
	.align		4
.L_5:
        /*0024*/ 	.byte	0x04, 0x12
        /*0026*/ 	.short	(.L_7 - .L_6)
	.align		4
.L_6:
        /*0028*/ 	.word	index@(_Z11conway_stepPhS_m)
        /*002c*/ 	.word	0x00000000
.L_7:


//--------------------- .nv.compat                --------------------------
	.section	.nv.compat,"",@"SHT_CUDA_COMPAT_INFO"
	.align	4
        /*0000*/ 	.byte	0x02, 0x09, 0x00, 0x00, 0x02, 0x02, 0x01, 0x00, 0x02, 0x05, 0x05, 0x00, 0x03, 0x07, 0x01, 0x01
        /*0010*/ 	.byte	0x02, 0x03, 0x00, 0x00, 0x02, 0x06, 0x01, 0x00, 0x04, 0x0b, 0x08, 0x00, 0x09, 0x00, 0x00, 0x00
        /*0020*/ 	.byte	0x00, 0x00, 0x00, 0x00


//--------------------- .nv.info._Z11conway_stepPhS_m --------------------------
	.section	.nv.info._Z11conway_stepPhS_m,"",@"SHT_CUDA_INFO"
	.sectionflags	@""
	.align	4


	//----- nvinfo : EIATTR_CUDA_API_VERSION
	.align		4
        /*0000*/ 	.byte	0x04, 0x37
        /*0002*/ 	.short	(.L_9 - .L_8)
.L_8:
        /*0004*/ 	.word	0x00000082


	//----- nvinfo : EIATTR_KPARAM_INFO
	.align		4
.L_9:
        /*0008*/ 	.byte	0x04, 0x17
        /*000a*/ 	.short	(.L_11 - .L_10)
.L_10:
        /*000c*/ 	.word	0x00000000
        /*0010*/ 	.short	0x0002
        /*0012*/ 	.short	0x0010
        /*0014*/ 	.byte	0x00, 0xf0, 0x21, 0x00


	//----- nvinfo : EIATTR_KPARAM_INFO
	.align		4
.L_11:
        /*0018*/ 	.byte	0x04, 0x17
        /*001a*/ 	.short	(.L_13 - .L_12)
.L_12:
        /*001c*/ 	.word	0x00000000
        /*0020*/ 	.short	0x0001
        /*0022*/ 	.short	0x0008
        /*0024*/ 	.byte	0x00, 0xf5, 0x21, 0x00


	//----- nvinfo : EIATTR_KPARAM_INFO
	.align		4
.L_13:
        /*0028*/ 	.byte	0x04, 0x17
        /*002a*/ 	.short	(.L_15 - .L_14)
.L_14:
        /*002c*/ 	.word	0x00000000
        /*0030*/ 	.short	0x0000
        /*0032*/ 	.short	0x0000
        /*0034*/ 	.byte	0x00, 0xf5, 0x21, 0x00


	//----- nvinfo : EIATTR_SPARSE_MMA_MASK
	.align		4
.L_15:
        /*0038*/ 	.byte	0x03, 0x50
        /*003a*/ 	.short	0x0000


	//----- nvinfo : EIATTR_MAXREG_COUNT
	.align		4
        /*003c*/ 	.byte	0x03, 0x1b
        /*003e*/ 	.short	0x00ff


	//----- nvinfo : EIATTR_MERCURY_ISA_VERSION
	.align		4
        /*0040*/ 	.byte	0x03, 0x5f
        /*0042*/ 	.short	0x0101


	//----- nvinfo : EIATTR_VRC_CTA_INIT_COUNT
	.align		4
        /*0044*/ 	.byte	0x02, 0x4a
	.zero		1
	.zero		1


	//----- nvinfo : EIATTR_EXIT_INSTR_OFFSETS
	.align		4
        /*0048*/ 	.byte	0x04, 0x1c
        /*004a*/ 	.short	(.L_17 - .L_16)


	//   ....[0]....
.L_16:
        /*004c*/ 	.word	0x00001550


	//   ....[1]....
        /*0050*/ 	.word	0x00001580


	//   ....[2]....
        /*0054*/ 	.word	0x000015d0


	//   ....[3]....
        /*0058*/ 	.word	0x000015f0


	//----- nvinfo : EIATTR_CRS_STACK_SIZE
	.align		4
.L_17:
        /*005c*/ 	.byte	0x04, 0x1e
        /*005e*/ 	.short	(.L_19 - .L_18)
.L_18:
        /*0060*/ 	.word	0x00000000


	//----- nvinfo : EIATTR_CBANK_PARAM_SIZE
	.align		4
.L_19:
        /*0064*/ 	.byte	0x03, 0x19
        /*0066*/ 	.short	0x0018


	//----- nvinfo : EIATTR_PARAM_CBANK
	.align		4
        /*0068*/ 	.byte	0x04, 0x0a
        /*006a*/ 	.short	(.L_21 - .L_20)
	.align		4
.L_20:
        /*006c*/ 	.word	index@(.nv.constant0._Z11conway_stepPhS_m)
        /*0070*/ 	.short	0x0380
        /*0072*/ 	.short	0x0018


	//----- nvinfo : EIATTR_SW_WAR
	.align		4
.L_21:
        /*0074*/ 	.byte	0x04, 0x36
        /*0076*/ 	.short	(.L_23 - .L_22)
.L_22:
        /*0078*/ 	.word	0x00000008
.L_23:


//--------------------- .nv.callgraph             --------------------------
	.section	.nv.callgraph,"",@"SHT_CUDA_CALLGRAPH"
	.align	4
	.sectionentsize	8
	.align		4
        /*0000*/ 	.word	0x00000000
	.align		4
        /*0004*/ 	.word	0xffffffff
	.align		4
        /*0008*/ 	.word	0x00000000
	.align		4
        /*000c*/ 	.word	0xfffffffe
	.align		4
        /*0010*/ 	.word	0x00000000
	.align		4
        /*0014*/ 	.word	0xfffffffd
	.align		4
        /*0018*/ 	.word	0x00000000
	.align		4
        /*001c*/ 	.word	0xfffffffc


//--------------------- .text._Z11conway_stepPhS_m --------------------------
	.section	.text._Z11conway_stepPhS_m,"ax",@progbits
	.align	128
        .global         _Z11conway_stepPhS_m
        .type           _Z11conway_stepPhS_m,@function
        .size           _Z11conway_stepPhS_m,(.L_x_18 - _Z11conway_stepPhS_m)
        .other          _Z11conway_stepPhS_m,@"STO_CUDA_ENTRY STV_DEFAULT"
_Z11conway_stepPhS_m:
.text._Z11conway_stepPhS_m:
[----:B------:R-:W-:Y:S01]  /*0000*/  LDC R1, c[0x0][0x37c] ;  /* 0x0000df00ff017b82 */ /* 0x000fe20000000800 */
[----:B------:R-:W0:Y:S07]  /*0010*/  S2R R5, SR_CTAID.Z ;  /* 0x0000000000057919 */ /* 0x000e2e0000002700 */
[----:B------:R-:W1:Y:S01]  /*0020*/  LDC.64 R6, c[0x0][0x390] ;  /* 0x0000e400ff067b82 */ /* 0x000e620000000a00 */
[----:B------:R-:W0:Y:S01]  /*0030*/  LDCU UR4, c[0x0][0x368] ;  /* 0x00006d00ff0477ac */ /* 0x000e220008000800 */
[----:B------:R-:W-:Y:S01]  /*0040*/  BSSY.RECONVERGENT B0, `(.L_x_0) ;  /* 0x0000028000007945 */ /* 0x000fe20003800200 */
[----:B------:R-:W0:Y:S01]  /*0050*/  S2R R0, SR_TID.Z ;  /* 0x0000000000007919 */ /* 0x000e220000002300 */
[----:B------:R-:W2:Y:S01]  /*0060*/  LDCU UR6, c[0x0][0x364] ;  /* 0x00006c80ff0677ac */ /* 0x000ea20008000800 */
[----:B------:R-:W2:Y:S01]  /*0070*/  S2R R3, SR_CTAID.Y ;  /* 0x0000000000037919 */ /* 0x000ea20000002600 */
[----:B------:R-:W3:Y:S01]  /*0080*/  LDCU UR7, c[0x0][0x360] ;  /* 0x00006c00ff0777ac */ /* 0x000ee20008000800 */
[----:B------:R-:W2:Y:S01]  /*0090*/  S2R R2, SR_TID.Y ;  /* 0x0000000000027919 */ /* 0x000ea20000002200 */
[----:B------:R-:W3:Y:S01]  /*00a0*/  S2R R4, SR_CTAID.X ;  /* 0x0000000000047919 */ /* 0x000ee20000002500 */
[----:B------:R-:W3:Y:S01]  /*00b0*/  S2R R9, SR_TID.X ;  /* 0x0000000000097919 */ /* 0x000ee20000002100 */
[----:B0-----:R-:W-:Y:S01]  /*00c0*/  IMAD R5, R5, UR4, R0 ;  /* 0x0000000405057c24 */ /* 0x001fe2000f8e0200 */
[----:B------:R-:W0:Y:S04]  /*00d0*/  LDCU.64 UR4, c[0x0][0x390] ;  /* 0x00007200ff0477ac */ /* 0x000e280008000a00 */
[----:B-1----:R-:W-:Y:S01]  /*00e0*/  IADD3 R12, P0, PT, R5, R6, RZ ;  /* 0x00000006050c7210 */ /* 0x002fe20007f1e0ff */
[----:B--2---:R-:W-:-:S03]  /*00f0*/  IMAD R3, R3, UR6, R2 ;  /* 0x0000000603037c24 */ /* 0x004fc6000f8e0202 */
[----:B------:R-:W-:-:S04]  /*0100*/  IADD3 R12, P1, PT, R12, -0x1, RZ ;  /* 0xffffffff0c0c7810 */ /* 0x000fc80007f3e0ff */
[----:B------:R-:W-:Y:S01]  /*0110*/  IADD3.X R13, PT, PT, RZ, -0x1, R7, P1, P0 ;  /* 0xffffffffff0d7810 */ /* 0x000fe20000fe0407 */
[----:B---3--:R-:W-:-:S03]  /*0120*/  IMAD R2, R4, UR7, R9 ;  /* 0x0000000704027c24 */ /* 0x008fc6000f8e0209 */
[----:B------:R-:W-:-:S04]  /*0130*/  LOP3.LUT R7, R13, R7, RZ, 0xfc, !PT ;  /* 0x000000070d077212 */ /* 0x000fc800078efcff */
[----:B------:R-:W-:-:S13]  /*0140*/  ISETP.NE.U32.AND P0, PT, R7, RZ, PT ;  /* 0x000000ff0700720c */ /* 0x000fda0003f05070 */
[----:B0-----:R-:W-:Y:S05]  /*0150*/  @P0 BRA `(.L_x_1) ;  /* 0x00000000004c0947 */ /* 0x001fea0003800000 */
[----:B------:R-:W0:Y:S01]  /*0160*/  I2F.U32.RP R0, R6 ;  /* 0x0000000600007306 */ /* 0x000e220000209000 */
[----:B------:R-:W-:-:S07]  /*0170*/  ISETP.NE.U32.AND P1, PT, R6, RZ, PT ;  /* 0x000000ff0600720c */ /* 0x000fce0003f25070 */
[----:B0-----:R-:W0:Y:S02]  /*0180*/  MUFU.RCP R0, R0 ;  /* 0x0000000000007308 */ /* 0x001e240000001000 */
[----:B0-----:R-:W-:-:S06]  /*0190*/  VIADD R8, R0, 0xffffffe ;  /* 0x0ffffffe00087836 */ /* 0x001fcc0000000000 */
[----:B------:R0:W1:Y:S02]  /*01a0*/  F2I.FTZ.U32.TRUNC.NTZ R9, R8 ;  /* 0x0000000800097305 */ /* 0x000064000021f000 */
[----:B0-----:R-:W-:Y:S02]  /*01b0*/  IMAD.MOV.U32 R8, RZ, RZ, RZ ;  /* 0x000000ffff087224 */ /* 0x001fe400078e00ff */
[----:B-1----:R-:W-:-:S04]  /*01c0*/  IMAD.MOV R7, RZ, RZ, -R9 ;  /* 0x000000ffff077224 */ /* 0x002fc800078e0a09 */
[----:B------:R-:W-:-:S04]  /*01d0*/  IMAD R7, R7, R6, RZ ;  /* 0x0000000607077224 */ /* 0x000fc800078e02ff */
[----:B------:R-:W-:-:S06]  /*01e0*/  IMAD.HI.U32 R9, R9, R7, R8 ;  /* 0x0000000709097227 */ /* 0x000fcc00078e0008 */
[----:B------:R-:W-:-:S04]  /*01f0*/  IMAD.HI.U32 R9, R9, R12, RZ ;  /* 0x0000000c09097227 */ /* 0x000fc800078e00ff */
[----:B------:R-:W-:-:S04]  /*0200*/  IMAD.MOV R9, RZ, RZ, -R9 ;  /* 0x000000ffff097224 */ /* 0x000fc800078e0a09 */
[----:B------:R-:W-:-:S05]  /*0210*/  IMAD R7, R6, R9, R12 ;  /* 0x0000000906077224 */ /* 0x000fca00078e020c */
[----:B------:R-:W-:-:S13]  /*0220*/  ISETP.GE.U32.AND P0, PT, R7, R6, PT ;  /* 0x000000060700720c */ /* 0x000fda0003f06070 */
[----:B------:R-:W-:-:S05]  /*0230*/  @P0 IMAD.IADD R7, R7, 0x1, -R6 ;  /* 0x0000000107070824 */ /* 0x000fca00078e0a06 */
[----:B------:R-:W-:-:S13]  /*0240*/  ISETP.GE.U32.AND P0, PT, R7, R6, PT ;  /* 0x000000060700720c */ /* 0x000fda0003f06070 */
[----:B------:R-:W-:Y:S01]  /*0250*/  @P0 IMAD.IADD R7, R7, 0x1, -R6 ;  /* 0x0000000107070824 */ /* 0x000fe200078e0a06 */
[----:B------:R-:W-:-:S05]  /*0260*/  @!P1 LOP3.LUT R7, RZ, R6, RZ, 0x33, !PT ;  /* 0x00000006ff079212 */ /* 0x000fca00078e33ff */
[----:B------:R-:W-:Y:S01]  /*0270*/  IMAD.MOV.U32 R6, RZ, RZ, R7 ;  /* 0x000000ffff067224 */ /* 0x000fe200078e0007 */
[----:B------:R-:W-:Y:S06]  /*0280*/  BRA `(.L_x_2) ;  /* 0x00000000000c7947 */ /* 0x000fec0003800000 */
.L_x_1:
[----:B------:R-:W-:-:S07]  /*0290*/  MOV R4, 0x2b0 ;  /* 0x000002b000047802 */ /* 0x000fce0000000f00 */
[----:B------:R-:W-:Y:S05]  /*02a0*/  CALL.REL.NOINC `($__internal_0_$__cuda_sm20_rem_u64) ;  /* 0x0000001000d47944 */ /* 0x000fea0003c00000 */
[----:B------:R-:W-:-:S07]  /*02b0*/  IMAD.MOV.U32 R6, RZ, RZ, R12 ;  /* 0x000000ffff067224 */ /* 0x000fce00078e000c */
.L_x_2:
[----:B------:R-:W-:Y:S05]  /*02c0*/  BSYNC.RECONVERGENT B0 ;  /* 0x0000000000007941 */ /* 0x000fea0003800200 */
.L_x_0:
[----:B------:R-:W0:Y:S01]  /*02d0*/  LDCU.64 UR6, c[0x0][0x390] ;  /* 0x00007200ff0677ac */ /* 0x000e220008000a00 */
[----:B------:R-:W-:Y:S01]  /*02e0*/  VIADD R12, R5, 0x1 ;  /* 0x00000001050c7836 */ /* 0x000fe20000000000 */
[----:B0-----:R-:W-:Y:S02]  /*02f0*/  UISETP.NE.AND.EX UP0, UPT, UR7, URZ, UPT, !UPT ;  /* 0x000000ff0700728c */ /* 0x001fe4000bf053f0 */
[----:B------:R-:W-:-:S07]  /*0300*/  UIMAD UR8, UR6, UR6, URZ ;  /* 0x00000006060872a4 */ /* 0x000fce000f8e02ff */
[----:B------:R-:W-:Y:S05]  /*0310*/  BRA.U UP0, `(.L_x_3) ;  /* 0x0000000100487547 */ /* 0x000fea000b800000 */
[----:B------:R-:W0:Y:S01]  /*0320*/  I2F.U32.RP R4, UR6 ;  /* 0x0000000600047d06 */ /* 0x000e220008209000 */
[----:B------:R-:W-:-:S07]  /*0330*/  ISETP.NE.U32.AND P1, PT, RZ, UR6, PT ;  /* 0x00000006ff007c0c */ /* 0x000fce000bf25070 */
[----:B0-----:R-:W0:Y:S02]  /*0340*/  MUFU.RCP R4, R4 ;  /* 0x0000000400047308 */ /* 0x001e240000001000 */
[----:B0-----:R-:W-:-:S06]  /*0350*/  VIADD R8, R4, 0xffffffe ;  /* 0x0ffffffe04087836 */ /* 0x001fcc0000000000 */
[----:B------:R0:W1:Y:S02]  /*0360*/  F2I.FTZ.U32.TRUNC.NTZ R9, R8 ;  /* 0x0000000800097305 */ /* 0x000064000021f000 */
[----:B0-----:R-:W-:Y:S01]  /*0370*/  IMAD.MOV.U32 R8, RZ, RZ, RZ ;  /* 0x000000ffff087224 */ /* 0x001fe200078e00ff */
[----:B-1----:R-:W-:-:S05]  /*0380*/  IADD3 R7, PT, PT, RZ, -R9, RZ ;  /* 0x80000009ff077210 */ /* 0x002fca0007ffe0ff */
[----:B------:R-:W-:-:S04]  /*0390*/  IMAD R7, R7, UR6, RZ ;  /* 0x0000000607077c24 */ /* 0x000fc8000f8e02ff */
[----:B------:R-:W-:-:S06]  /*03a0*/  IMAD.HI.U32 R7, R9, R7, R8 ;  /* 0x0000000709077227 */ /* 0x000fcc00078e0008 */
[----:B------:R-:W-:-:S04]  /*03b0*/  IMAD.HI.U32 R0, R7, R12, RZ ;  /* 0x0000000c07007227 */ /* 0x000fc800078e00ff */
[----:B------:R-:W-:-:S04]  /*03c0*/  IMAD.MOV R7, RZ, RZ, -R0 ;  /* 0x000000ffff077224 */ /* 0x000fc800078e0a00 */
[----:B------:R-:W-:-:S05]  /*03d0*/  IMAD R12, R7, UR6, R12 ;  /* 0x00000006070c7c24 */ /* 0x000fca000f8e020c */
[----:B------:R-:W-:-:S13]  /*03e0*/  ISETP.GE.U32.AND P0, PT, R12, UR6, PT ;  /* 0x000000060c007c0c */ /* 0x000fda000bf06070 */
[----:B------:R-:W-:-:S05]  /*03f0*/  @P0 VIADD R12, R12, -UR6 ;  /* 0x800000060c0c0c36 */ /* 0x000fca0008000000 */
[----:B------:R-:W-:-:S13]  /*0400*/  ISETP.GE.U32.AND P0, PT, R12, UR6, PT ;  /* 0x000000060c007c0c */ /* 0x000fda000bf06070 */
[----:B------:R-:W-:Y:S01]  /*0410*/  @P0 VIADD R12, R12, -UR6 ;  /* 0x800000060c0c0c36 */ /* 0x000fe20008000000 */
[----:B------:R-:W-:Y:S01]  /*0420*/  @!P1 LOP3.LUT R12, RZ, UR6, RZ, 0x33, !PT ;  /* 0x00000006ff0c9c12 */ /* 0x000fe2000f8e33ff */
[----:B------:R-:W-:Y:S06]  /*0430*/  BRA `(.L_x_4) ;  /* 0x00000000000c7947 */ /* 0x000fec0003800000 */
.L_x_3:
[----:B------:R-:W-:Y:S01]  /*0440*/  IMAD.MOV.U32 R13, RZ, RZ, RZ ;  /* 0x000000ffff0d7224 */ /* 0x000fe200078e00ff */
[----:B------:R-:W-:-:S07]  /*0450*/  MOV R4, 0x470 ;  /* 0x0000047000047802 */ /* 0x000fce0000000f00 */
[----:B------:R-:W-:Y:S05]  /*0460*/  CALL.REL.NOINC `($__internal_0_$__cuda_sm20_rem_u64) ;  /* 0x0000001000647944 */ /* 0x000fea0003c00000 */
.L_x_4:
[----:B------:R-:W0:Y:S01]  /*0470*/  LDC.64 R8, c[0x0][0x390] ;  /* 0x0000e400ff087b82 */ /* 0x000e220000000a00 */
[----:B------:R-:W-:Y:S01]  /*0480*/  BSSY.RECONVERGENT B0, `(.L_x_5) ;  /* 0x000001f000007945 */ /* 0x000fe20003800200 */
[----:B------:R-:W-:Y:S01]  /*0490*/  IMAD R7, R12, UR8, RZ ;  /* 0x000000080c077c24 */ /* 0x000fe2000f8e02ff */
[----:B0-----:R-:W-:-:S04]  /*04a0*/  IADD3 R13, P0, PT, R3, R8, RZ ;  /* 0x00000008030d7210 */ /* 0x001fc80007f1e0ff */
[----:B------:R-:W-:-:S04]  /*04b0*/  IADD3 R13, P1, PT, R13, -0x1, RZ ;  /* 0xffffffff0d0d7810 */ /* 0x000fc80007f3e0ff */
[----:B------:R-:W-:-:S04]  /*04c0*/  IADD3.X R0, PT, PT, RZ, -0x1, R9, P1, P0 ;  /* 0xffffffffff007810 */ /* 0x000fc80000fe0409 */
[----:B------:R-:W-:-:S04]  /*04d0*/  LOP3.LUT R9, R0, R9, RZ, 0xfc, !PT ;  /* 0x0000000900097212 */ /* 0x000fc800078efcff */
[----:B------:R-:W-:-:S13]  /*04e0*/  ISETP.NE.U32.AND P0, PT, R9, RZ, PT ;  /* 0x000000ff0900720c */ /* 0x000fda0003f05070 */
[----:B------:R-:W-:Y:S05]  /*04f0*/  @P0 BRA `(.L_x_6) ;  /* 0x0000000000480947 */ /* 0x000fea0003800000 */
        /* <DEDUP_REMOVED lines=13> */
[----:B------:R-:W-:-:S04]  /*05d0*/  @P0 IADD3 R11, PT, PT, R11, -R8, RZ ;  /* 0x800000080b0b0210 */ /* 0x000fc80007ffe0ff */
[----:B------:R-:W-:-:S13]  /*05e0*/  ISETP.GE.U32.AND P0, PT, R11, R8, PT ;  /* 0x000000080b00720c */ /* 0x000fda0003f06070 */
[----:B------:R-:W-:Y:S01]  /*05f0*/  @P0 IMAD.IADD R11, R11, 0x1, -R8 ;  /* 0x000000010b0b0824 */ /* 0x000fe200078e0a08 */
[----:B------:R-:W-:Y:S01]  /*0600*/  @!P1 LOP3.LUT R11, RZ, R8, RZ, 0x33, !PT ;  /* 0x00000008ff0b9212 */ /* 0x000fe200078e33ff */
[----:B------:R-:W-:Y:S06]  /*0610*/  BRA `(.L_x_7) ;  /* 0x0000000000147947 */ /* 0x000fec0003800000 */
.L_x_6:
[----:B------:R-:W-:Y:S01]  /*0620*/  IMAD.MOV.U32 R12, RZ, RZ, R13 ;  /* 0x000000ffff0c7224 */ /* 0x000fe200078e000d */
[----:B------:R-:W-:Y:S01]  /*0630*/  MOV R4, 0x660 ;  /* 0x0000066000047802 */ /* 0x000fe20000000f00 */
[----:B------:R-:W-:-:S07]  /*0640*/  IMAD.MOV.U32 R13, RZ, RZ, R0 ;  /* 0x000000ffff0d7224 */ /* 0x000fce00078e0000 */
[----:B------:R-:W-:Y:S05]  /*0650*/  CALL.REL.NOINC `($__internal_0_$__cuda_sm20_rem_u64) ;  /* 0x0000000c00e87944 */ /* 0x000fea0003c00000 */
[----:B------:R-:W-:-:S07]  /*0660*/  IMAD.MOV.U32 R11, RZ, RZ, R12 ;  /* 0x000000ffff0b7224 */ /* 0x000fce00078e000c */
.L_x_7:
[----:B------:R-:W-:Y:S05]  /*0670*/  BSYNC.RECONVERGENT B0 ;  /* 0x0000000000007941 */ /* 0x000fea0003800200 */
.L_x_5:
[----:B------:R-:W0:Y:S01]  /*0680*/  LDCU UR6, c[0x0][0x394] ;  /* 0x00007280ff0677ac */ /* 0x000e220008000800 */
[----:B------:R-:W-:Y:S01]  /*0690*/  VIADD R12, R3, 0x1 ;  /* 0x00000001030c7836 */ /* 0x000fe20000000000 */
[----:B0-----:R-:W-:-:S09]  /*06a0*/  UISETP.NE.AND.EX UP0, UPT, UR6, URZ, UPT, !UPT ;  /* 0x000000ff0600728c */ /* 0x001fd2000bf053f0 */
[----:B------:R-:W-:Y:S05]  /*06b0*/  BRA.U UP0, `(.L_x_8) ;  /* 0x00000001004c7547 */ /* 0x000fea000b800000 */
[----:B------:R-:W0:Y:S02]  /*06c0*/  LDCU UR6, c[0x0][0x390] ;  /* 0x00007200ff0677ac */ /* 0x000e240008000800 */
[----:B0-----:R-:W0:Y:S01]  /*06d0*/  I2F.U32.RP R4, UR6 ;  /* 0x0000000600047d06 */ /* 0x001e220008209000 */
[----:B------:R-:W-:-:S07]  /*06e0*/  ISETP.NE.U32.AND P1, PT, RZ, UR6, PT ;  /* 0x00000006ff007c0c */ /* 0x000fce000bf25070 */
[----:B0-----:R-:W0:Y:S02]  /*06f0*/  MUFU.RCP R4, R4 ;  /* 0x0000000400047308 */ /* 0x001e240000001000 */
[----:B0-----:R-:W-:-:S06]  /*0700*/  VIADD R8, R4, 0xffffffe ;  /* 0x0ffffffe04087836 */ /* 0x001fcc0000000000 */
[----:B------:R0:W1:Y:S02]  /*0710*/  F2I.FTZ.U32.TRUNC.NTZ R9, R8 ;  /* 0x0000000800097305 */ /* 0x000064000021f000 */
[----:B0-----:R-:W-:Y:S02]  /*0720*/  IMAD.MOV.U32 R8, RZ, RZ, RZ ;  /* 0x000000ffff087224 */ /* 0x001fe400078e00ff */
[----:B-1----:R-:W-:-:S04]  /*0730*/  IMAD.MOV R13, RZ, RZ, -R9 ;  /* 0x000000ffff0d7224 */ /* 0x002fc800078e0a09 */
[----:B------:R-:W-:-:S04]  /*0740*/  IMAD R13, R13, UR6, RZ ;  /* 0x000000060d0d7c24 */ /* 0x000fc8000f8e02ff */
[----:B------:R-:W-:-:S06]  /*0750*/  IMAD.HI.U32 R13, R9, R13, R8 ;  /* 0x0000000d090d7227 */ /* 0x000fcc00078e0008 */
[----:B------:R-:W-:-:S04]  /*0760*/  IMAD.HI.U32 R0, R13, R12, RZ ;  /* 0x0000000c0d007227 */ /* 0x000fc800078e00ff */
[----:B------:R-:W-:-:S04]  /*0770*/  IMAD.MOV R9, RZ, RZ, -R0 ;  /* 0x000000ffff097224 */ /* 0x000fc800078e0a00 */
[----:B------:R-:W-:-:S05]  /*0780*/  IMAD R10, R9, UR6, R12 ;  /* 0x00000006090a7c24 */ /* 0x000fca000f8e020c */
[----:B------:R-:W-:-:S13]  /*0790*/  ISETP.GE.U32.AND P0, PT, R10, UR6, PT ;  /* 0x000000060a007c0c */ /* 0x000fda000bf06070 */
[----:B------:R-:W-:-:S04]  /*07a0*/  @P0 IADD3 R10, PT, PT, R10, -UR6, RZ ;  /* 0x800000060a0a0c10 */ /* 0x000fc8000fffe0ff */
[----:B------:R-:W-:-:S13]  /*07b0*/  ISETP.GE.U32.AND P0, PT, R10, UR6, PT ;  /* 0x000000060a007c0c */ /* 0x000fda000bf06070 */
[----:B------:R-:W-:Y:S01]  /*07c0*/  @P0 VIADD R10, R10, -UR6 ;  /* 0x800000060a0a0c36 */ /* 0x000fe20008000000 */
[----:B------:R-:W-:Y:S01]  /*07d0*/  @!P1 LOP3.LUT R10, RZ, UR6, RZ, 0x33, !PT ;  /* 0x00000006ff0a9c12 */ /* 0x000fe2000f8e33ff */
[----:B------:R-:W-:Y:S06]  /*07e0*/  BRA `(.L_x_9) ;  /* 0x0000000000107947 */ /* 0x000fec0003800000 */
.L_x_8:
[----:B------:R-:W-:Y:S01]  /*07f0*/  IMAD.MOV.U32 R13, RZ, RZ, RZ ;  /* 0x000000ffff0d7224 */ /* 0x000fe200078e00ff */
[----:B------:R-:W-:-:S07]  /*0800*/  MOV R4, 0x820 ;  /* 0x0000082000047802 */ /* 0x000fce0000000f00 */
[----:B------:R-:W-:Y:S05]  /*0810*/  CALL.REL.NOINC `($__internal_0_$__cuda_sm20_rem_u64) ;  /* 0x0000000c00787944 */ /* 0x000fea0003c00000 */
[----:B------:R-:W-:-:S07]  /*0820*/  IMAD.MOV.U32 R10, RZ, RZ, R12 ;  /* 0x000000ffff0a7224 */ /* 0x000fce00078e000c */
.L_x_9:
[----:B------:R-:W0:Y:S01]  /*0830*/  LDCU.64 UR6, c[0x0][0x390] ;  /* 0x00007200ff0677ac */ /* 0x000e220008000a00 */
[----:B------:R-:W-:Y:S01]  /*0840*/  BSSY.RECONVERGENT B0, `(.L_x_10) ;  /* 0x000001d000007945 */ /* 0x000fe20003800200 */
[----:B0-----:R-:W-:-:S04]  /*0850*/  IADD3 R12, P0, PT, R2, UR6, RZ ;  /* 0x00000006020c7c10 */ /* 0x001fc8000ff1e0ff */
[----:B------:R-:W-:Y:S02]  /*0860*/  IADD3 R12, P1, PT, R12, -0x1, RZ ;  /* 0xffffffff0c0c7810 */ /* 0x000fe40007f3e0ff */
[----:B------:R-:W-:-:S04]  /*0870*/  LEA.HI.X.SX32 R13, R2, UR7, 0x1, P0 ;  /* 0x00000007020d7c11 */ /* 0x000fc800080f0eff */
[----:B------:R-:W-:-:S04]  /*0880*/  IADD3.X R13, PT, PT, R13, -0x1, RZ, P1, !PT ;  /* 0xffffffff0d0d7810 */ /* 0x000fc80000ffe4ff */
[----:B------:R-:W-:-:S04]  /*0890*/  LOP3.LUT R0, R13, UR7, RZ, 0xfc, !PT ;  /* 0x000000070d007c12 */ /* 0x000fc8000f8efcff */
[----:B------:R-:W-:-:S13]  /*08a0*/  ISETP.NE.U32.AND P0, PT, R0, RZ, PT ;  /* 0x000000ff0000720c */ /* 0x000fda0003f05070 */
[----:B------:R-:W-:Y:S05]  /*08b0*/  @P0 BRA `(.L_x_11) ;  /* 0x0000000000480947 */ /* 0x000fea0003800000 */
[----:B------:R-:W0:Y:S01]  /*08c0*/  I2F.U32.RP R4, UR6 ;  /* 0x0000000600047d06 */ /* 0x000e220008209000 */
        /* <DEDUP_REMOVED lines=14> */
[----:B------:R-:W-:Y:S02]  /*09b0*/  @P0 IADD3 R0, PT, PT, R0, -UR6, RZ ;  /* 0x8000000600000c10 */ /* 0x000fe4000fffe0ff */
[----:B------:R-:W-:Y:S01]  /*09c0*/  @!P1 LOP3.LUT R0, RZ, UR6, RZ, 0x33, !PT ;  /* 0x00000006ff009c12 */ /* 0x000fe2000f8e33ff */
[----:B------:R-:W-:Y:S06]  /*09d0*/  BRA `(.L_x_12) ;  /* 0x00000000000c7947 */ /* 0x000fec0003800000 */
.L_x_11:
[----:B------:R-:W-:-:S07]  /*09e0*/  MOV R4, 0xa00 ;  /* 0x00000a0000047802 */ /* 0x000fce0000000f00 */
[----:B------:R-:W-:Y:S05]  /*09f0*/  CALL.REL.NOINC `($__internal_0_$__cuda_sm20_rem_u64) ;  /* 0x0000000c00007944 */ /* 0x000fea0003c00000 */
[----:B------:R-:W-:-:S07]  /*0a00*/  IMAD.MOV.U32 R0, RZ, RZ, R12 ;  /* 0x000000ffff007224 */ /* 0x000fce00078e000c */
.L_x_12:
[----:B------:R-:W-:Y:S05]  /*0a10*/  BSYNC.RECONVERGENT B0 ;  /* 0x0000000000007941 */ /* 0x000fea0003800200 */
.L_x_10:
[----:B------:R-:W0:Y:S01]  /*0a20*/  LDCU UR9, c[0x0][0x394] ;  /* 0x00007280ff0977ac */ /* 0x000e220008000800 */
[----:B------:R-:W-:Y:S01]  /*0a30*/  VIADD R12, R2, 0x1 ;  /* 0x00000001020c7836 */ /* 0x000fe20000000000 */
[----:B------:R-:W-:Y:S01]  /*0a40*/  BSSY.RECONVERGENT B0, `(.L_x_13) ;  /* 0x000001c000007945 */ /* 0x000fe20003800200 */
[----:B------:R-:W1:Y:S03]  /*0a50*/  LDCU.64 UR6, c[0x0][0x358] ;  /* 0x00006b00ff0677ac */ /* 0x000e660008000a00 */
[----:B------:R-:W-:-:S04]  /*0a60*/  SHF.R.S32.HI R13, RZ, 0x1f, R12 ;  /* 0x0000001fff0d7819 */ /* 0x000fc8000001140c */
[----:B0-----:R-:W-:-:S04]  /*0a70*/  LOP3.LUT R4, R13, UR9, RZ, 0xfc, !PT ;  /* 0x000000090d047c12 */ /* 0x001fc8000f8efcff */
[----:B------:R-:W-:-:S13]  /*0a80*/  ISETP.NE.U32.AND P0, PT, R4, RZ, PT ;  /* 0x000000ff0400720c */ /* 0x000fda0003f05070 */
[----:B-1----:R-:W-:Y:S05]  /*0a90*/  @P0 BRA `(.L_x_14) ;  /* 0x00000000004c0947 */ /* 0x002fea0003800000 */
        /* <DEDUP_REMOVED lines=19> */
.L_x_14:
[----:B------:R-:W-:-:S07]  /*0bd0*/  MOV R4, 0xbf0 ;  /* 0x00000bf000047802 */ /* 0x000fce0000000f00 */
[----:B------:R-:W-:Y:S05]  /*0be0*/  CALL.REL.NOINC `($__internal_0_$__cuda_sm20_rem_u64) ;  /* 0x0000000800847944 */ /* 0x000fea0003c00000 */
[----:B------:R-:W-:-:S07]  /*0bf0*/  MOV R4, R12 ;  /* 0x0000000c00047202 */ /* 0x000fce0000000f00 */
.L_x_15:
[----:B------:R-:W-:Y:S05]  /*0c00*/  BSYNC.RECONVERGENT B0 ;  /* 0x0000000000007941 */ /* 0x000fea0003800200 */
.L_x_13:
[----:B------:R-:W0:Y:S01]  /*0c10*/  LDCU UR4, c[0x0][0x390] ;  /* 0x00007200ff0477ac */ /* 0x000e220008000800 */
[----:B------:R-:W-:Y:S01]  /*0c20*/  IMAD R25, R6, UR8, RZ ;  /* 0x0000000806197c24 */ /* 0x000fe2000f8e02ff */
[----:B------:R-:W1:Y:S03]  /*0c30*/  LDCU.128 UR12, c[0x0][0x380] ;  /* 0x00007000ff0c77ac */ /* 0x000e660008000c00 */
[----:B------:R-:W-:Y:S02]  /*0c40*/  IMAD.IADD R19, R2, 0x1, R25 ;  /* 0x0000000102137824 */ /* 0x000fe400078e0219 */
[----:B0-----:R-:W-:-:S04]  /*0c50*/  IMAD R6, R11, UR4, RZ ;  /* 0x000000040b067c24 */ /* 0x001fc8000f8e02ff */
[----:B------:R-:W-:Y:S02]  /*0c60*/  IMAD.IADD R9, R6, 0x1, R25 ;  /* 0x0000000106097824 */ /* 0x000fe400078e0219 */
[----:B------:R-:W-:Y:S02]  /*0c70*/  IMAD.IADD R11, R19, 0x1, R6 ;  /* 0x00000001130b7824 */ /* 0x000fe400078e0206 */
[--C-:B------:R-:W-:Y:S02]  /*0c80*/  IMAD.IADD R13, R0, 0x1, R9.reuse ;  /* 0x00000001000d7824 */ /* 0x100fe400078e0209 */
[----:B------:R-:W-:Y:S01]  /*0c90*/  IMAD.IADD R8, R4, 0x1, R9 ;  /* 0x0000000104087824 */ /* 0x000fe200078e0209 */
[----:B-1----:R-:W-:Y:S02]  /*0ca0*/  IADD3 R14, P1, PT, R11, UR12, RZ ;  /* 0x0000000c0b0e7c10 */ /* 0x002fe4000ff3e0ff */
[----:B------:R-:W-:Y:S02]  /*0cb0*/  IADD3 R12, P0, PT, R13, UR12, RZ ;  /* 0x0000000c0d0c7c10 */ /* 0x000fe4000ff1e0ff */
[----:B------:R-:W-:-:S02]  /*0cc0*/  IADD3 R20, P2, PT, R8, UR12, RZ ;  /* 0x0000000c08147c10 */ /* 0x000fc4000ff5e0ff */
[----:B------:R-:W-:Y:S02]  /*0cd0*/  LEA.HI.X.SX32 R15, R11, UR13, 0x1, P1 ;  /* 0x0000000d0b0f7c11 */ /* 0x000fe400088f0eff */
[----:B------:R-:W-:Y:S02]  /*0ce0*/  LEA.HI.X.SX32 R13, R13, UR13, 0x1, P0 ;  /* 0x0000000d0d0d7c11 */ /* 0x000fe400080f0eff */
[----:B------:R-:W-:Y:S01]  /*0cf0*/  LEA.HI.X.SX32 R21, R8, UR13, 0x1, P2 ;  /* 0x0000000d08157c11 */ /* 0x000fe200090f0eff */
[----:B------:R-:W2:Y:S04]  /*0d00*/  LDG.E.U8 R14, desc[UR6][R14.64] ;  /* 0x000000060e0e7981 */ /* 0x000ea8000c1e1100 */
[----:B------:R0:W2:Y:S04]  /*0d10*/  LDG.E.U8 R12, desc[UR6][R12.64] ;  /* 0x000000060c0c7981 */ /* 0x0000a8000c1e1100 */
[----:B------:R-:W2:Y:S01]  /*0d20*/  LDG.E.U8 R29, desc[UR6][R20.64] ;  /* 0x00000006141d7981 */ /* 0x000ea2000c1e1100 */
[----:B------:R-:W-:-:S02]  /*0d30*/  IMAD R11, R3, UR4, R25 ;  /* 0x00000004030b7c24 */ /* 0x000fc4000f8e0219 */
[----:B------:R-:W-:Y:S02]  /*0d40*/  IMAD R9, R3, UR4, R19 ;  /* 0x0000000403097c24 */ /* 0x000fe4000f8e0213 */
[----:B------:R-:W-:-:S03]  /*0d50*/  IMAD.IADD R16, R11, 0x1, R0 ;  /* 0x000000010b107824 */ /* 0x000fc600078e0200 */
[C---:B------:R-:W-:Y:S02]  /*0d60*/  IADD3 R8, P1, PT, R9.reuse, UR12, RZ ;  /* 0x0000000c09087c10 */ /* 0x040fe4000ff3e0ff */
[C---:B------:R-:W-:Y:S02]  /*0d70*/  IADD3 R26, P0, PT, R16.reuse, UR12, RZ ;  /* 0x0000000c101a7c10 */ /* 0x040fe4000ff1e0ff */
[----:B------:R-:W-:Y:S02]  /*0d80*/  LEA.HI.X.SX32 R9, R9, UR13, 0x1, P1 ;  /* 0x0000000d09097c11 */ /* 0x000fe400088f0eff */
[----:B------:R-:W-:-:S03]  /*0d90*/  LEA.HI.X.SX32 R27, R16, UR13, 0x1, P0 ;  /* 0x0000000d101b7c11 */ /* 0x000fc600080f0eff */
[----:B------:R1:W3:Y:S04]  /*0da0*/  LDG.E.U8 R17, desc[UR6][R8.64] ;  /* 0x0000000608117981 */ /* 0x0002e8000c1e1100 */
[----:B------:R4:W3:Y:S01]  /*0db0*/  LDG.E.U8 R26, desc[UR6][R26.64] ;  /* 0x000000061a1a7981 */ /* 0x0008e2000c1e1100 */
[----:B------:R-:W-:Y:S02]  /*0dc0*/  IMAD R23, R5, UR8, RZ ;  /* 0x0000000805177c24 */ /* 0x000fe4000f8e02ff */
[----:B0-----:R-:W-:Y:S02]  /*0dd0*/  IMAD.IADD R13, R11, 0x1, R4 ;  /* 0x000000010b0d7824 */ /* 0x001fe400078e0204 */
[----:B------:R-:W-:Y:S02]  /*0de0*/  IMAD R10, R10, UR4, RZ ;  /* 0x000000040a0a7c24 */ /* 0x000fe4000f8e02ff */
[C---:B------:R-:W-:Y:S01]  /*0df0*/  IMAD.IADD R15, R2.reuse, 0x1, R23 ;  /* 0x00000001020f7824 */ /* 0x040fe200078e0217 */
[----:B-1----:R-:W-:Y:S01]  /*0e00*/  IADD3 R8, P0, PT, R13, UR12, RZ ;  /* 0x0000000c0d087c10 */ /* 0x002fe2000ff1e0ff */
[----:B------:R-:W-:Y:S01]  /*0e10*/  IMAD.IADD R21, R2, 0x1, R7 ;  /* 0x0000000102157824 */ /* 0x000fe200078e0207 */
[----:B------:R-:W-:Y:S01]  /*0e20*/  IADD3 R25, PT, PT, R10, R25, RZ ;  /* 0x000000190a197210 */ /* 0x000fe20007ffe0ff */
[----:B------:R-:W-:Y:S01]  /*0e30*/  IMAD.IADD R19, R19, 0x1, R10 ;  /* 0x0000000113137824 */ /* 0x000fe200078e020a */
[----:B------:R-:W-:Y:S01]  /*0e40*/  LEA.HI.X.SX32 R9, R13, UR13, 0x1, P0 ;  /* 0x0000000d0d097c11 */ /* 0x000fe200080f0eff */
[----:B------:R-:W-:-:S02]  /*0e50*/  IMAD R5, R3, UR4, R23 ;  /* 0x0000000403057c24 */ /* 0x000fc4000f8e0217 */
[----:B------:R-:W-:Y:S01]  /*0e60*/  IMAD.IADD R11, R15, 0x1, R6 ;  /* 0x000000010f0b7824 */ /* 0x000fe200078e0206 */
[----:B------:R-:W-:Y:S01]  /*0e70*/  IADD3 R18, P0, PT, R19, UR12, RZ ;  /* 0x0000000c13127c10 */ /* 0x000fe2000ff1e0ff */
[----:B------:R-:W-:Y:S01]  /*0e80*/  IMAD.IADD R16, R15, 0x1, R10 ;  /* 0x000000010f107824 */ /* 0x000fe200078e020a */
[----:B------:R-:W5:Y:S01]  /*0e90*/  LDG.E.U8 R8, desc[UR6][R8.64] ;  /* 0x0000000608087981 */ /* 0x000f62000c1e1100 */
[--C-:B----4-:R-:W-:Y:S02]  /*0ea0*/  IMAD.IADD R27, R6, 0x1, R23.reuse ;  /* 0x00000001061b7824 */ /* 0x110fe400078e0217 */
[----:B------:R-:W-:Y:S02]  /*0eb0*/  IMAD.IADD R15, R10, 0x1, R23 ;  /* 0x000000010a0f7824 */ /* 0x000fe400078e0217 */
[--C-:B------:R-:W-:Y:S02]  /*0ec0*/  IMAD.IADD R23, R7, 0x1, R6.reuse ;  /* 0x0000000107177824 */ /* 0x100fe400078e0206 */
[----:B------:R-:W-:-:S02]  /*0ed0*/  IMAD.IADD R13, R21, 0x1, R6 ;  /* 0x00000001150d7824 */ /* 0x000fc400078e0206 */
[----:B------:R-:W-:Y:S01]  /*0ee0*/  IMAD R3, R3, UR4, R7 ;  /* 0x0000000403037c24 */ /* 0x000fe2000f8e0207 */
[----:B------:R-:W-:Y:S01]  /*0ef0*/  IADD3 R7, PT, PT, R7, R10, RZ ;  /* 0x0000000a07077210 */ /* 0x000fe20007ffe0ff */
[----:B------:R-:W-:Y:S01]  /*0f00*/  IMAD.IADD R6, R21, 0x1, R10 ;  /* 0x0000000115067824 */ /* 0x000fe200078e020a */
[----:B------:R-:W-:Y:S01]  /*0f10*/  IADD3 R10, P1, PT, R11, UR12, RZ ;  /* 0x0000000c0b0a7c10 */ /* 0x000fe2000ff3e0ff */
[----:B------:R-:W-:Y:S01]  /*0f20*/  IMAD.IADD R21, R5, 0x1, R0 ;  /* 0x0000000105157824 */ /* 0x000fe200078e0200 */
[----:B------:R-:W-:Y:S02]  /*0f30*/  LEA.HI.X.SX32 R19, R19, UR13, 0x1, P0 ;  /* 0x0000000d13137c11 */ /* 0x000fe400080f0eff */
[----:B------:R-:W-:Y:S02]  /*0f40*/  LEA.HI.X.SX32 R11, R11, UR13, 0x1, P1 ;  /* 0x0000000d0b0b7c11 */ /* 0x000fe400088f0eff */
[----:B------:R-:W-:Y:S01]  /*0f50*/  IADD3 R28, P0, PT, R21, UR12, RZ ;  /* 0x0000000c151c7c10 */ /* 0x000fe2000ff1e0ff */
[----:B------:R0:W4:Y:S04]  /*0f60*/  LDG.E.U8 R9, desc[UR6][R18.64] ;  /* 0x0000000612097981 */ /* 0x000128000c1e1100 */
[----:B------:R-:W4:Y:S01]  /*0f70*/  LDG.E.U8 R10, desc[UR6][R10.64] ;  /* 0x000000060a0a7981 */ /* 0x000f22000c1e1100 */
[----:B------:R-:W-:Y:S01]  /*0f80*/  IMAD.IADD R22, R0, 0x1, R15 ;  /* 0x0000000100167824 */ /* 0x000fe200078e020f */
[----:B--2---:R-:W-:Y:S01]  /*0f90*/  IADD3 R14, PT, PT, R29, R14, R12 ;  /* 0x0000000e1d0e7210 */ /* 0x004fe20007ffe00c */
[----:B------:R-:W-:Y:S01]  /*0fa0*/  IMAD.IADD R12, R5, 0x1, R4 ;  /* 0x00000001050c7824 */ /* 0x000fe200078e0204 */
[----:B------:R-:W-:-:S04]  /*0fb0*/  LEA.HI.X.SX32 R29, R21, UR13, 0x1, P0 ;  /* 0x0000000d151d7c11 */ /* 0x000fc800080f0eff */
[----:B------:R-:W-:Y:S01]  /*0fc0*/  IADD3 R20, P1, PT, R12, UR12, RZ ;  /* 0x0000000c0c147c10 */ /* 0x000fe2000ff3e0ff */
[----:B------:R1:W2:Y:S01]  /*0fd0*/  LDG.E.U8 R11, desc[UR6][R28.64] ;  /* 0x000000061c0b7981 */ /* 0x0002a2000c1e1100 */
[----:B0-----:R-:W-:Y:S02]  /*0fe0*/  IADD3 R18, P0, PT, R16, UR12, RZ ;  /* 0x0000000c10127c10 */ /* 0x001fe4000ff1e0ff */
[----:B------:R-:W-:Y:S01]  /*0ff0*/  LEA.HI.X.SX32 R21, R12, UR13, 0x1, P1 ;  /* 0x0000000d0c157c11 */ /* 0x000fe200088f0eff */
[--C-:B------:R-:W-:Y:S01]  /*1000*/  IMAD.IADD R12, R0, 0x1, R25.reuse ;  /* 0x00000001000c7824 */ /* 0x100fe200078e0219 */
[----:B------:R-:W-:Y:S01]  /*1010*/  LEA.HI.X.SX32 R19, R16, UR13, 0x1, P0 ;  /* 0x0000000d10137c11 */ /* 0x000fe200080f0eff */
[----:B------:R-:W-:Y:S02]  /*1020*/  IMAD.IADD R16, R4, 0x1, R25 ;  /* 0x0000000104107824 */ /* 0x000fe400078e0219 */
[----:B------:R-:W2:Y:S01]  /*1030*/  LDG.E.U8 R20, desc[UR6][R20.64] ;  /* 0x0000000614147981 */ /* 0x000ea2000c1e1100 */
[----:B------:R-:W-:-:S04]  /*1040*/  IADD3 R24, P0, PT, R12, UR12, RZ ;  /* 0x0000000c0c187c10 */ /* 0x000fc8000ff1e0ff */
[----:B------:R-:W-:Y:S01]  /*1050*/  LEA.HI.X.SX32 R25, R12, UR13, 0x1, P0 ;  /* 0x0000000d0c197c11 */ /* 0x000fe200080f0eff */
[----:B------:R-:W-:Y:S01]  /*1060*/  IMAD.IADD R12, R0, 0x1, R27 ;  /* 0x00000001000c7824 */ /* 0x000fe200078e021b */
[C---:B-1----:R-:W-:Y:S01]  /*1070*/  IADD3 R28, P0, PT, R16.reuse, UR12, RZ ;  /* 0x0000000c101c7c10 */ /* 0x042fe2000ff1e0ff */
[----:B------:R0:W2:Y:S03]  /*1080*/  LDG.E.U8 R21, desc[UR6][R18.64] ;  /* 0x0000000612157981 */ /* 0x0000a6000c1e1100 */
[----:B------:R-:W-:Y:S02]  /*1090*/  LEA.HI.X.SX32 R29, R16, UR13, 0x1, P0 ;  /* 0x0000000d101d7c11 */ /* 0x000fe400080f0eff */
[----:B---3--:R-:W-:Y:S01]  /*10a0*/  IADD3 R26, PT, PT, R17, R14, R26 ;  /* 0x0000000e111a7210 */ /* 0x008fe20007ffe01a */
[----:B------:R-:W5:Y:S01]  /*10b0*/  LDG.E.U8 R25, desc[UR6][R24.64] ;  /* 0x0000000618197981 */ /* 0x000f62000c1e1100 */
[----:B0-----:R-:W-:-:S04]  /*10c0*/  IADD3 R18, P0, PT, R12, UR12, RZ ;  /* 0x0000000c0c127c10 */ /* 0x001fc8000ff1e0ff */
[----:B------:R-:W-:Y:S01]  /*10d0*/  LEA.HI.X.SX32 R19, R12, UR13, 0x1, P0 ;  /* 0x0000000d0c137c11 */ /* 0x000fe200080f0eff */
[----:B------:R-:W-:Y:S01]  /*10e0*/  IMAD.IADD R12, R4, 0x1, R27 ;  /* 0x00000001040c7824 */ /* 0x000fe200078e021b */
[----:B------:R-:W-:Y:S01]  /*10f0*/  IADD3 R14, P1, PT, R13, UR12, RZ ;  /* 0x0000000c0d0e7c10 */ /* 0x000fe2000ff3e0ff */
[----:B------:R-:W4:Y:S03]  /*1100*/  LDG.E.U8 R24, desc[UR6][R28.64] ;  /* 0x000000061c187981 */ /* 0x000f26000c1e1100 */
[C---:B------:R-:W-:Y:S01]  /*1110*/  IADD3 R16, P0, PT, R12.reuse, UR12, RZ ;  /* 0x0000000c0c107c10 */ /* 0x040fe2000ff1e0ff */
[----:B------:R0:W3:Y:S03]  /*1120*/  LDG.E.U8 R27, desc[UR6][R18.64] ;  /* 0x00000006121b7981 */ /* 0x0000e6000c1e1100 */
[----:B------:R-:W-:-:S02]  /*1130*/  LEA.HI.X.SX32 R17, R12, UR13, 0x1, P0 ;  /* 0x0000000d0c117c11 */ /* 0x000fc400080f0eff */
[----:B------:R-:W-:-:S03]  /*1140*/  IADD3 R12, P0, PT, R22, UR12, RZ ;  /* 0x0000000c160c7c10 */ /* 0x000fc6000ff1e0ff */
[----:B------:R-:W2:Y:S01]  /*1150*/  LDG.E.U8 R28, desc[UR6][R16.64] ;  /* 0x00000006101c7981 */ /* 0x000ea2000c1e1100 */
[----:B0-----:R-:W-:Y:S02]  /*1160*/  IADD3 R19, PT, PT, R4, R15, RZ ;  /* 0x0000000f04137210 */ /* 0x001fe40007ffe0ff */
[----:B------:R-:W-:Y:S02]  /*1170*/  LEA.HI.X.SX32 R15, R13, UR13, 0x1, P1 ;  /* 0x0000000d0d0f7c11 */ /* 0x000fe400088f0eff */
[----:B------:R-:W-:Y:S02]  /*1180*/  LEA.HI.X.SX32 R13, R22, UR13, 0x1, P0 ;  /* 0x0000000d160d7c11 */ /* 0x000fe400080f0eff */
[C---:B------:R-:W-:Y:S01]  /*1190*/  IADD3 R18, P0, PT, R19.reuse, UR12, RZ ;  /* 0x0000000c13127c10 */ /* 0x040fe2000ff1e0ff */
[----:B------:R0:W2:Y:S03]  /*11a0*/  LDG.E.U8 R14, desc[UR6][R14.64] ;  /* 0x000000060e0e7981 */ /* 0x0000a6000c1e1100 */
[----:B------:R-:W-:Y:S01]  /*11b0*/  LEA.HI.X.SX32 R19, R19, UR13, 0x1, P0 ;  /* 0x0000000d13137c11 */ /* 0x000fe200080f0eff */
[----:B------:R1:W2:Y:S01]  /*11c0*/  LDG.E.U8 R29, desc[UR6][R12.64] ;  /* 0x000000060c1d7981 */ /* 0x0002a2000c1e1100 */
[----:B------:R-:W-:-:S03]  /*11d0*/  IMAD.IADD R5, R2, 0x1, R5 ;  /* 0x0000000102057824 */ /* 0x000fc600078e0205 */
[----:B------:R-:W2:Y:S01]  /*11e0*/  LDG.E.U8 R18, desc[UR6][R18.64] ;  /* 0x0000000612127981 */ /* 0x000ea2000c1e1100 */
[--C-:B0-----:R-:W-:Y:S02]  /*11f0*/  IMAD.IADD R15, R0, 0x1, R23.reuse ;  /* 0x00000001000f7824 */ /* 0x101fe400078e0217 */
[----:B-1----:R-:W-:-:S03]  /*1200*/  IMAD.IADD R12, R4, 0x1, R23 ;  /* 0x00000001040c7824 */ /* 0x002fc600078e0217 */
[----:B------:R-:W-:-:S04]  /*1210*/  IADD3 R22, P0, PT, R15, UR12, RZ ;  /* 0x0000000c0f167c10 */ /* 0x000fc8000ff1e0ff */
[----:B------:R-:W-:Y:S01]  /*1220*/  LEA.HI.X.SX32 R23, R15, UR13, 0x1, P0 ;  /* 0x0000000d0f177c11 */ /* 0x000fe200080f0eff */
[----:B------:R-:W-:Y:S01]  /*1230*/  IMAD.IADD R15, R3, 0x1, R0 ;  /* 0x00000001030f7824 */ /* 0x000fe200078e0200 */
[----:B------:R-:W-:-:S04]  /*1240*/  IADD3 R16, P0, PT, R12, UR12, RZ ;  /* 0x0000000c0c107c10 */ /* 0x000fc8000ff1e0ff */
[----:B------:R-:W-:Y:S01]  /*1250*/  LEA.HI.X.SX32 R17, R12, UR13, 0x1, P0 ;  /* 0x0000000d0c117c11 */ /* 0x000fe200080f0eff */
[----:B------:R-:W-:Y:S01]  /*1260*/  IMAD.IADD R2, R2, 0x1, R3 ;  /* 0x0000000102027824 */ /* 0x000fe200078e0203 */
[C---:B------:R-:W-:Y:S01]  /*1270*/  IADD3 R12, P0, PT, R15.reuse, UR12, RZ ;  /* 0x0000000c0f0c7c10 */ /* 0x040fe2000ff1e0ff */
[----:B------:R-:W-:Y:S01]  /*1280*/  IMAD.IADD R0, R0, 0x1, R7 ;  /* 0x0000000100007824 */ /* 0x000fe200078e0207 */
[----:B------:R-:W2:Y:S02]  /*1290*/  LDG.E.U8 R23, desc[UR6][R22.64] ;  /* 0x0000000616177981 */ /* 0x000ea4000c1e1100 */
[----:B------:R-:W-:Y:S01]  /*12a0*/  LEA.HI.X.SX32 R13, R15, UR13, 0x1, P0 ;  /* 0x0000000d0f0d7c11 */ /* 0x000fe200080f0eff */
[----:B------:R-:W-:Y:S01]  /*12b0*/  IMAD.IADD R3, R3, 0x1, R4 ;  /* 0x0000000103037824 */ /* 0x000fe200078e0204 */
[----:B------:R-:W2:Y:S04]  /*12c0*/  LDG.E.U8 R16, desc[UR6][R16.64] ;  /* 0x0000000610107981 */ /* 0x000ea8000c1e1100 */
[----:B------:R0:W2:Y:S02]  /*12d0*/  LDG.E.U8 R15, desc[UR6][R12.64] ;  /* 0x000000060c0f7981 */ /* 0x0000a4000c1e1100 */
[----:B0-----:R-:W-:-:S04]  /*12e0*/  IADD3 R12, P0, PT, R2, UR12, RZ ;  /* 0x0000000c020c7c10 */ /* 0x001fc8000ff1e0ff */
[----:B------:R-:W-:Y:S02]  /*12f0*/  LEA.HI.X.SX32 R13, R2, UR13, 0x1, P0 ;  /* 0x0000000d020d7c11 */ /* 0x000fe400080f0eff */
[----:B------:R-:W-:-:S03]  /*1300*/  IADD3 R2, P0, PT, R3, UR12, RZ ;  /* 0x0000000c03027c10 */ /* 0x000fc6000ff1e0ff */
[----:B------:R0:W2:Y:S01]  /*1310*/  LDG.E.U8 R19, desc[UR6][R12.64] ;  /* 0x000000060c137981 */ /* 0x0000a2000c1e1100 */
[----:B------:R-:W-:-:S05]  /*1320*/  LEA.HI.X.SX32 R3, R3, UR13, 0x1, P0 ;  /* 0x0000000d03037c11 */ /* 0x000fca00080f0eff */
[----:B------:R1:W2:Y:S01]  /*1330*/  LDG.E.U8 R22, desc[UR6][R2.64] ;  /* 0x0000000602167981 */ /* 0x0002a2000c1e1100 */
[----:B0-----:R-:W-:Y:S02]  /*1340*/  IADD3 R12, P0, PT, R0, UR12, RZ ;  /* 0x0000000c000c7c10 */ /* 0x001fe4000ff1e0ff */
[----:B-1----:R-:W-:Y:S02]  /*1350*/  IADD3 R2, P1, PT, R6, UR12, RZ ;  /* 0x0000000c06027c10 */ /* 0x002fe4000ff3e0ff */
[----:B------:R-:W-:Y:S02]  /*1360*/  LEA.HI.X.SX32 R13, R0, UR13, 0x1, P0 ;  /* 0x0000000d000d7c11 */ /* 0x000fe400080f0eff */
[----:B------:R-:W-:Y:S02]  /*1370*/  LEA.HI.X.SX32 R3, R6, UR13, 0x1, P1 ;  /* 0x0000000d06037c11 */ /* 0x000fe400088f0eff */
[----:B------:R-:W-:Y:S02]  /*1380*/  SHF.R.S32.HI R17, RZ, 0x1f, R5 ;  /* 0x0000001fff117819 */ /* 0x000fe40000011405 */
[----:B------:R-:W-:Y:S01]  /*1390*/  IADD3 R6, P0, PT, R5, UR12, RZ ;  /* 0x0000000c05067c10 */ /* 0x000fe2000ff1e0ff */
[----:B------:R-:W-:Y:S01]  /*13a0*/  IMAD.IADD R4, R4, 0x1, R7 ;  /* 0x0000000104047824 */ /* 0x000fe200078e0207 */
[----:B------:R-:W2:Y:S02]  /*13b0*/  LDG.E.U8 R13, desc[UR6][R12.64] ;  /* 0x000000060c0d7981 */ /* 0x000ea4000c1e1100 */
[----:B------:R-:W-:-:S02]  /*13c0*/  IADD3.X R7, PT, PT, R17, UR13, RZ, P0, !PT ;  /* 0x0000000d11077c10 */ /* 0x000fc400087fe4ff */
[----:B------:R-:W2:Y:S04]  /*13d0*/  LDG.E.U8 R0, desc[UR6][R2.64] ;  /* 0x0000000602007981 */ /* 0x000ea8000c1e1100 */
[----:B------:R0:W2:Y:S02]  /*13e0*/  LDG.E.U8 R12, desc[UR6][R6.64] ;  /* 0x00000006060c7981 */ /* 0x0000a4000c1e1100 */
[----:B0-----:R-:W-:-:S04]  /*13f0*/  IADD3 R6, P0, PT, R4, UR12, RZ ;  /* 0x0000000c04067c10 */ /* 0x001fc8000ff1e0ff */
[----:B------:R-:W-:-:S05]  /*1400*/  LEA.HI.X.SX32 R7, R4, UR13, 0x1, P0 ;  /* 0x0000000d04077c11 */ /* 0x000fca00080f0eff */
[----:B------:R-:W2:Y:S01]  /*1410*/  LDG.E.U8 R4, desc[UR6][R6.64] ;  /* 0x0000000606047981 */ /* 0x000ea2000c1e1100 */
[----:B------:R-:W-:-:S04]  /*1420*/  IADD3 R2, P1, PT, R5, UR14, RZ ;  /* 0x0000000e05027c10 */ /* 0x000fc8000ff3e0ff */
[----:B------:R-:W-:Y:S02]  /*1430*/  IADD3.X R3, PT, PT, R17, UR15, RZ, P1, !PT ;  /* 0x0000000f11037c10 */ /* 0x000fe40008ffe4ff */
[----:B-----5:R-:W-:-:S04]  /*1440*/  IADD3 R8, PT, PT, R25, R26, R8 ;  /* 0x0000001a19087210 */ /* 0x020fc80007ffe008 */
[----:B----4-:R-:W-:-:S04]  /*1450*/  IADD3 R8, PT, PT, R24, R8, R9 ;  /* 0x0000000818087210 */ /* 0x010fc80007ffe009 */
[----:B---3--:R-:W-:-:S04]  /*1460*/  IADD3 R8, PT, PT, R10, R8, R27 ;  /* 0x000000080a087210 */ /* 0x008fc80007ffe01b */
[----:B--2---:R-:W-:-:S04]  /*1470*/  IADD3 R8, PT, PT, R11, R8, R28 ;  /* 0x000000080b087210 */ /* 0x004fc80007ffe01c */
[----:B------:R-:W-:-:S04]  /*1480*/  IADD3 R8, PT, PT, R29, R8, R20 ;  /* 0x000000081d087210 */ /* 0x000fc80007ffe014 */
[----:B------:R-:W-:-:S04]  /*1490*/  IADD3 R8, PT, PT, R18, R8, R21 ;  /* 0x0000000812087210 */ /* 0x000fc80007ffe015 */
[----:B------:R-:W-:-:S04]  /*14a0*/  IADD3 R8, PT, PT, R14, R8, R23 ;  /* 0x000000080e087210 */ /* 0x000fc80007ffe017 */
[----:B------:R-:W-:-:S04]  /*14b0*/  IADD3 R8, PT, PT, R15, R8, R16 ;  /* 0x000000080f087210 */ /* 0x000fc80007ffe010 */
[----:B------:R-:W-:Y:S02]  /*14c0*/  IADD3 R8, PT, PT, R22, R8, R19 ;  /* 0x0000000816087210 */ /* 0x000fe40007ffe013 */
[----:B------:R-:W-:Y:S02]  /*14d0*/  ISETP.NE.AND P0, PT, R12, 0x1, PT ;  /* 0x000000010c00780c */ /* 0x000fe40003f05270 */
[----:B------:R-:W-:-:S04]  /*14e0*/  IADD3 R13, PT, PT, R0, R8, R13 ;  /* 0x00000008000d7210 */ /* 0x000fc80007ffe00d */
[----:B------:R-:W-:-:S07]  /*14f0*/  IADD3 R0, PT, PT, R13, R4, RZ ;  /* 0x000000040d007210 */ /* 0x000fce0007ffe0ff */
[----:B------:R-:W-:Y:S05]  /*1500*/  @P0 BRA `(.L_x_16) ;  /* 0x0000000000200947 */ /* 0x000fea0003800000 */
[----:B------:R-:W-:-:S05]  /*1510*/  VIADD R0, R0, 0xfffffff8 ;  /* 0xfffffff800007836 */ /* 0x000fca0000000000 */
[----:B------:R-:W-:-:S04]  /*1520*/  LOP3.LUT R0, R0, 0xff, RZ, 0xc0, !PT ;  /* 0x000000ff00007812 */ /* 0x000fc800078ec0ff */
[----:B------:R-:W-:-:S13]  /*1530*/  ISETP.GT.U32.AND P0, PT, R0, 0xfc, PT ;  /* 0x000000fc0000780c */ /* 0x000fda0003f04070 */
[----:B------:R0:W-:Y:S01]  /*1540*/  @!P0 STG.E.U8 desc[UR6][R2.64], RZ ;  /* 0x000000ff02008986 */ /* 0x0001e2000c101106 */
[----:B------:R-:W-:Y:S05]  /*1550*/  @!P0 EXIT ;  /* 0x000000000000894d */ /* 0x000fea0003800000 */
[----:B------:R-:W-:-:S05]  /*1560*/  IMAD.MOV.U32 R0, RZ, RZ, 0x1 ;  /* 0x00000001ff007424 */ /* 0x000fca00078e00ff */
[----:B------:R-:W-:Y:S01]  /*1570*/  STG.E.U8 desc[UR6][R2.64], R0 ;  /* 0x0000000002007986 */ /* 0x000fe2000c101106 */
[----:B------:R-:W-:Y:S05]  /*1580*/  EXIT ;  /* 0x000000000000794d */ /* 0x000fea0003800000 */
.L_x_16:
[----:B------:R-:W-:-:S04]  /*1590*/  LOP3.LUT R0, R0, 0xff, RZ, 0xc0, !PT ;  /* 0x000000ff00007812 */ /* 0x000fc800078ec0ff */
[----:B------:R-:W-:Y:S01]  /*15a0*/  ISETP.NE.AND P0, PT, R0, 0x6, PT ;  /* 0x000000060000780c */ /* 0x000fe20003f05270 */
[----:B------:R-:W-:-:S12]  /*15b0*/  IMAD.MOV.U32 R0, RZ, RZ, 0x1 ;  /* 0x00000001ff007424 */ /* 0x000fd800078e00ff */
[----:B------:R0:W-:Y:S01]  /*15c0*/  @!P0 STG.E.U8 desc[UR6][R2.64], R0 ;  /* 0x0000000002008986 */ /* 0x0001e2000c101106 */
[----:B------:R-:W-:Y:S05]  /*15d0*/  @!P0 EXIT ;  /* 0x000000000000894d */ /* 0x000fea0003800000 */
[----:B------:R-:W-:Y:S01]  /*15e0*/  STG.E.U8 desc[UR6][R2.64], RZ ;  /* 0x000000ff02007986 */ /* 0x000fe2000c101106 */
[----:B------:R-:W-:Y:S05]  /*15f0*/  EXIT ;  /* 0x000000000000794d */ /* 0x000fea0003800000 */
        .weak           $__internal_0_$__cuda_sm20_rem_u64
        .type           $__internal_0_$__cuda_sm20_rem_u64,@function
        .size           $__internal_0_$__cuda_sm20_rem_u64,(.L_x_18 - $__internal_0_$__cuda_sm20_rem_u64)
$__internal_0_$__cuda_sm20_rem_u64:
[----:B------:R-:W0:Y:S08]  /*1600*/  I2F.U64.RP R16, UR4 ;  /* 0x0000000400107d12 */ /* 0x000e300008309000 */
[----:B0-----:R-:W0:Y:S02]  /*1610*/  MUFU.RCP R16, R16 ;  /* 0x0000001000107308 */ /* 0x001e240000001000 */
[----:B0-----:R-:W-:-:S06]  /*1620*/  VIADD R8, R16, 0x1ffffffe ;  /* 0x1ffffffe10087836 */ /* 0x001fcc0000000000 */
[----:B------:R-:W0:Y:S02]  /*1630*/  F2I.U64.TRUNC R8, R8 ;  /* 0x0000000800087311 */ /* 0x000e24000020d800 */
[----:B0-----:R-:W-:-:S04]  /*1640*/  IMAD.WIDE.U32 R14, R8, UR4, RZ ;  /* 0x00000004080e7c25 */ /* 0x001fc8000f8e00ff */
[----:B------:R-:W-:Y:S01]  /*1650*/  IMAD R15, R8, UR5, R15 ;  /* 0x00000005080f7c24 */ /* 0x000fe2000f8e020f */
[----:B------:R-:W-:-:S03]  /*1660*/  IADD3 R17, P0, PT, RZ, -R14, RZ ;  /* 0x8000000eff117210 */ /* 0x000fc60007f1e0ff */
[----:B------:R-:W-:Y:S02]  /*1670*/  IMAD R15, R9, UR4, R15 ;  /* 0x00000004090f7c24 */ /* 0x000fe4000f8e020f */
[----:B------:R-:W-:-:S04]  /*1680*/  IMAD.HI.U32 R14, R8, R17, RZ ;  /* 0x00000011080e7227 */ /* 0x000fc800078e00ff */
[----:B------:R-:W-:Y:S02]  /*1690*/  IMAD.X R19, RZ, RZ, ~R15, P0 ;  /* 0x000000ffff137224 */ /* 0x000fe400000e0e0f */
[----:B------:R-:W-:Y:S02]  /*16a0*/  IMAD.MOV.U32 R15, RZ, RZ, R8 ;  /* 0x000000ffff0f7224 */ /* 0x000fe400078e0008 */
[-C--:B------:R-:W-:Y:S02]  /*16b0*/  IMAD R21, R9, R19.reuse, RZ ;  /* 0x0000001309157224 */ /* 0x080fe400078e02ff */
[----:B------:R-:W-:-:S04]  /*16c0*/  IMAD.WIDE.U32 R14, P0, R8, R19, R14 ;  /* 0x00000013080e7225 */ /* 0x000fc8000780000e */
[----:B------:R-:W-:-:S04]  /*16d0*/  IMAD.HI.U32 R19, R9, R19, RZ ;  /* 0x0000001309137227 */ /* 0x000fc800078e00ff */
[----:B------:R-:W-:-:S05]  /*16e0*/  IMAD.HI.U32 R14, P1, R9, R17, R14 ;  /* 0x00000011090e7227 */ /* 0x000fca000782000e */
[----:B------:R-:W-:Y:S01]  /*16f0*/  IADD3 R15, P2, PT, R21, R14, RZ ;  /* 0x0000000e150f7210 */ /* 0x000fe20007f5e0ff */
[----:B------:R-:W-:-:S04]  /*1700*/  IMAD.X R14, R19, 0x1, R9, P0 ;  /* 0x00000001130e7824 */ /* 0x000fc800000e0609 */
[----:B------:R-:W-:Y:S01]  /*1710*/  IMAD.WIDE.U32 R8, R15, UR4, RZ ;  /* 0x000000040f087c25 */ /* 0x000fe2000f8e00ff */
[----:B------:R-:W-:-:S03]  /*1720*/  IADD3.X R17, PT, PT, RZ, RZ, R14, P2, P1 ;  /* 0x000000ffff117210 */ /* 0x000fc600017e240e */
[----:B------:R-:W-:Y:S01]  /*1730*/  IMAD R14, R15, UR5, R9 ;  /* 0x000000050f0e7c24 */ /* 0x000fe2000f8e0209 */
[----:B------:R-:W-:-:S03]  /*1740*/  IADD3 R9, P0, PT, RZ, -R8, RZ ;  /* 0x80000008ff097210 */ /* 0x000fc60007f1e0ff */
[----:B------:R-:W-:Y:S02]  /*1750*/  IMAD R8, R17, UR4, R14 ;  /* 0x0000000411087c24 */ /* 0x000fe4000f8e020e */
[----:B------:R-:W-:-:S04]  /*1760*/  IMAD.HI.U32 R14, R15, R9, RZ ;  /* 0x000000090f0e7227 */ /* 0x000fc800078e00ff */
[----:B------:R-:W-:-:S04]  /*1770*/  IMAD.X R8, RZ, RZ, ~R8, P0 ;  /* 0x000000ffff087224 */ /* 0x000fc800000e0e08 */
[----:B------:R-:W-:-:S04]  /*1780*/  IMAD.WIDE.U32 R14, P0, R15, R8, R14 ;  /* 0x000000080f0e7225 */ /* 0x000fc8000780000e */
[C---:B------:R-:W-:Y:S02]  /*1790*/  IMAD R16, R17.reuse, R8, RZ ;  /* 0x0000000811107224 */ /* 0x040fe400078e02ff */
[----:B------:R-:W-:-:S04]  /*17a0*/  IMAD.HI.U32 R15, P1, R17, R9, R14 ;  /* 0x00000009110f7227 */ /* 0x000fc8000782000e */
[----:B------:R-:W-:Y:S01]  /*17b0*/  IMAD.HI.U32 R8, R17, R8, RZ ;  /* 0x0000000811087227 */ /* 0x000fe200078e00ff */
[----:B------:R-:W-:-:S03]  /*17c0*/  IADD3 R15, P2, PT, R16, R15, RZ ;  /* 0x0000000f100f7210 */ /* 0x000fc60007f5e0ff */
[----:B------:R-:W-:Y:S01]  /*17d0*/  IMAD.MOV.U32 R9, RZ, RZ, RZ ;  /* 0x000000ffff097224 */ /* 0x000fe200078e00ff */
[----:B------:R-:W-:Y:S01]  /*17e0*/  IADD3.X R17, PT, PT, R8, R17, RZ, P0, !PT ;  /* 0x0000001108117210 */ /* 0x000fe200007fe4ff */
[----:B------:R-:W-:-:S03]  /*17f0*/  IMAD.HI.U32 R8, R15, R12, RZ ;  /* 0x0000000c0f087227 */ /* 0x000fc600078e00ff */
[----:B------:R-:W-:Y:S01]  /*1800*/  IADD3.X R17, PT, PT, RZ, RZ, R17, P2, P1 ;  /* 0x000000ffff117210 */ /* 0x000fe200017e2411 */
[----:B------:R-:W-:-:S04]  /*1810*/  IMAD.WIDE.U32 R8, R15, R13, R8 ;  /* 0x0000000d0f087225 */ /* 0x000fc800078e0008 */
[C---:B------:R-:W-:Y:S02]  /*1820*/  IMAD R15, R17.reuse, R13, RZ ;  /* 0x0000000d110f7224 */ /* 0x040fe400078e02ff */
[----:B------:R-:W-:-:S04]  /*1830*/  IMAD.HI.U32 R8, P0, R17, R12, R8 ;  /* 0x0000000c11087227 */ /* 0x000fc80007800008 */
[----:B------:R-:W-:Y:S01]  /*1840*/  IMAD.HI.U32 R14, R17, R13, RZ ;  /* 0x0000000d110e7227 */ /* 0x000fe200078e00ff */
[----:B------:R-:W-:-:S03]  /*1850*/  IADD3 R15, P1, PT, R15, R8, RZ ;  /* 0x000000080f0f7210 */ /* 0x000fc60007f3e0ff */
[----:B------:R-:W-:Y:S02]  /*1860*/  IMAD.X R14, RZ, RZ, R14, P0 ;  /* 0x000000ffff0e7224 */ /* 0x000fe400000e060e */
[----:B------:R-:W-:-:S04]  /*1870*/  IMAD.WIDE.U32 R8, R15, UR4, RZ ;  /* 0x000000040f087c25 */ /* 0x000fc8000f8e00ff */
[----:B------:R-:W-:Y:S01]  /*1880*/  IMAD.X R14, RZ, RZ, R14, P1 ;  /* 0x000000ffff0e7224 */ /* 0x000fe200008e060e */
[----:B------:R-:W-:Y:S01]  /*1890*/  IADD3 R12, P1, PT, -R8, R12, RZ ;  /* 0x0000000c080c7210 */ /* 0x000fe20007f3e1ff */
[----:B------:R-:W-:-:S03]  /*18a0*/  IMAD R15, R15, UR5, R9 ;  /* 0x000000050f0f7c24 */ /* 0x000fc6000f8e0209 */
[----:B------:R-:W-:Y:S01]  /*18b0*/  ISETP.GE.U32.AND P0, PT, R12, UR4, PT ;  /* 0x000000040c007c0c */ /* 0x000fe2000bf06070 */
[----:B------:R-:W-:-:S04]  /*18c0*/  IMAD R14, R14, UR4, R15 ;  /* 0x000000040e0e7c24 */ /* 0x000fc8000f8e020f */
[----:B------:R-:W-:Y:S01]  /*18d0*/  IMAD.X R13, R13, 0x1, ~R14, P1 ;  /* 0x000000010d0d7824 */ /* 0x000fe200008e0e0e */
[----:B------:R-:W-:-:S04]  /*18e0*/  IADD3 R9, P1, PT, R12, -UR4, RZ ;  /* 0x800000040c097c10 */ /* 0x000fc8000ff3e0ff */
[C---:B------:R-:W-:Y:S02]  /*18f0*/  ISETP.GE.U32.AND.EX P0, PT, R13.reuse, UR5, PT, P0 ;  /* 0x000000050d007c0c */ /* 0x040fe4000bf06100 */
[----:B------:R-:W-:Y:S02]  /*1900*/  IADD3.X R8, PT, PT, R13, ~UR5, RZ, P1, !PT ;  /* 0x800000050d087c10 */ /* 0x000fe40008ffe4ff */
[----:B------:R-:W-:Y:S02]  /*1910*/  SEL R9, R9, R12, P0 ;  /* 0x0000000c09097207 */ /* 0x000fe40000000000 */
[----:B------:R-:W-:Y:S02]  /*1920*/  SEL R8, R8, R13, P0 ;  /* 0x0000000d08087207 */ /* 0x000fe40000000000 */
[C---:B------:R-:W-:Y:S01]  /*1930*/  ISETP.GE.U32.AND P0, PT, R9.reuse, UR4, PT ;  /* 0x0000000409007c0c */ /* 0x040fe2000bf06070 */
[----:B------:R-:W-:Y:S01]  /*1940*/  VIADD R12, R9, -UR4 ;  /* 0x80000004090c7c36 */ /* 0x000fe20008000000 */
[----:B------:R-:W-:-:S02]  /*1950*/  ISETP.NE.U32.AND P1, PT, RZ, UR4, PT ;  /* 0x00000004ff007c0c */ /* 0x000fc4000bf25070 */
[----:B------:R-:W-:Y:S01]  /*1960*/  ISETP.GE.U32.AND.EX P0, PT, R8, UR5, PT, P0 ;  /* 0x0000000508007c0c */ /* 0x000fe2000bf06100 */
[----:B------:R-:W-:Y:S01]  /*1970*/  IMAD.MOV.U32 R8, RZ, RZ, R4 ;  /* 0x000000ffff087224 */ /* 0x000fe200078e0004 */
[----:B------:R-:W-:Y:S02]  /*1980*/  ISETP.NE.AND.EX P1, PT, RZ, UR5, PT, P1 ;  /* 0x00000005ff007c0c */ /* 0x000fe4000bf25310 */
[----:B------:R-:W-:Y:S01]  /*1990*/  SEL R12, R12, R9, P0 ;  /* 0x000000090c0c7207 */ /* 0x000fe20000000000 */
[----:B------:R-:W-:-:S03]  /*19a0*/  IMAD.MOV.U32 R9, RZ, RZ, 0x0 ;  /* 0x00000000ff097424 */ /* 0x000fc600078e00ff */
[----:B------:R-:W-:Y:S01]  /*19b0*/  SEL R12, R12, 0xffffffff, P1 ;  /* 0xffffffff0c0c7807 */ /* 0x000fe20000800000 */
[----:B------:R-:W-:Y:S06]  /*19c0*/  RET.REL.NODEC R8 `(_Z11conway_stepPhS_m) ;  /* 0xffffffe4088c7950 */ /* 0x000fec0003c3ffff */
.L_x_17:
[----:B------:R-:W-:-:S00]  /*19d0*/  BRA `(.L_x_17) ;  /* 0xfffffffc00fc7947 */ /* 0x000fc0000383ffff */
[----:B------:R-:W-:-:S00]  /*19e0*/  NOP ;  /* 0x0000000000007918 */ /* 0x000fc00000000000 */
        /* <DEDUP_REMOVED lines=9> */
.L_x_18:


//--------------------- .nv.shared.reserved.0     --------------------------
	.section	.nv.shared.reserved.0,"aw",@nobits
	.weak		__nv_reservedSMEM_offset_0_alias
	.size		__nv_reservedSMEM_offset_0_alias, 0, 64
	.other		__nv_reservedSMEM_offset_0_alias,@"STO_CUDA_RESERVED_SHARED STV_DEFAULT"
__nv_reservedSMEM_offset_0_alias:
	.zero		0
	.zero		64


//--------------------- .nv.constant0._Z11conway_stepPhS_m --------------------------
	.section	.nv.constant0._Z11conway_stepPhS_m,"a",@progbits
	.sectionflags	@""
	.align	4
.nv.constant0._Z11conway_stepPhS_m:
	.zero		920


//--------------------- SYMBOLS --------------------------

	.type		.nv.reservedSmem.offset0,@object
	.size		.nv.reservedSmem.offset0,0x4
